.version 6.5
.target sm_30
.address_size 64

.visible .entry mad_s32(
	.param .u64 input,
	.param .u64 output
)
{
	.reg .u64 	    in_addr;
    .reg .u64 	    out_addr;
    .reg .s32 	    dst;
    .reg .s32 	    src1;
    .reg .s32 	    src2;
    .reg .s32 	    src3;

	ld.param.u64    in_addr, [input];
    ld.param.u64    out_addr, [output];

    ld.s32          src1, [in_addr];
    ld.s32          src2, [in_addr+4];
    ld.s32          src3, [in_addr+8];
	mad.lo.s32      dst, src1, src2, src3;
    st.s32          [out_addr], dst;
	ret;
}


// ===== COMPILED SASS (sm_100) =====

	.target	sm_100

	.elftype	@"ET_EXEC"


//--------------------- .note.nv.tkinfo           --------------------------
	.section	.note.nv.tkinfo,"",@"SHT_NOTE"
	.sectionflags	@"SHF_NOTE_NV_TKINFO"
	.tkinfo
        /*0018*/ 	.word	0x00000002
        /*0030*/ 	.string	""
        /*0030*/ 	.string	"ptxas"
        /*0030*/ 	.string	"Cuda compilation tools, release 13.0, V13.0.88"
        /*0030*/ 	.string	"Build cuda_13.0.r13.0/compiler.36424714_0"
        /*0030*/ 	.string	"-arch sm_100 "



//--------------------- .note.nv.cuinfo           --------------------------
	.section	.note.nv.cuinfo,"",@"SHT_NOTE"
	.sectionflags	@"SHF_NOTE_NV_CUINFO"
        /*0018*/ 	.short	0x0002
        /*001a*/ 	.short	0x001e
        /*001c*/ 	.short	0x0082
	.zero		2


//--------------------- .nv.info                  --------------------------
	.section	.nv.info,"",@"SHT_CUDA_INFO"
	.align	4


	//----- nvinfo : EIATTR_REGCOUNT
	.align		4
        /*0000*/ 	.byte	0x04, 0x2f
        /*0002*/ 	.short	(.L_1 - .L_0)
	.align		4
.L_0:
        /*0004*/ 	.word	index@(mad_s32)
        /*0008*/ 	.word	0x0000000a


	//----- nvinfo : EIATTR_FRAME_SIZE
	.align		4
.L_1:
        /*000c*/ 	.byte	0x04, 0x11
        /*000e*/ 	.short	(.L_3 - .L_2)
	.align		4
.L_2:
        /*0010*/ 	.word	index@(mad_s32)
        /*0014*/ 	.word	0x00000000


	//----- nvinfo : EIATTR_MIN_STACK_SIZE
	.align		4
.L_3:
        /*0018*/ 	.byte	0x04, 0x12
        /*001a*/ 	.short	(.L_5 - .L_4)
	.align		4
.L_4:
        /*001c*/ 	.word	index@(mad_s32)
        /*0020*/ 	.word	0x00000000
.L_5:


//--------------------- .nv.compat                --------------------------
	.section	.nv.compat,"",@"SHT_CUDA_COMPAT_INFO"
	.align	4
        /*0000*/ 	.byte	0x02, 0x09, 0x00, 0x00, 0x02, 0x02, 0x01, 0x00, 0x02, 0x05, 0x05, 0x00, 0x03, 0x07, 0x01, 0x01
        /*0010*/ 	.byte	0x02, 0x03, 0x00, 0x00, 0x02, 0x06, 0x01, 0x00, 0x04, 0x0b, 0x08, 0x00, 0x09, 0x00, 0x00, 0x00
        /*0020*/ 	.byte	0x00, 0x00, 0x00, 0x00


//--------------------- .nv.info.mad_s32          --------------------------
	.section	.nv.info.mad_s32,"",@"SHT_CUDA_INFO"
	.sectionflags	@""
	.align	4


	//----- nvinfo : EIATTR_CUDA_API_VERSION
	.align		4
        /*0000*/ 	.byte	0x04, 0x37
        /*0002*/ 	.short	(.L_7 - .L_6)
.L_6:
        /*0004*/ 	.word	0x00000082


	//----- nvinfo : EIATTR_KPARAM_INFO
	.align		4
.L_7:
        /*0008*/ 	.byte	0x04, 0x17
        /*000a*/ 	.short	(.L_9 - .L_8)
.L_8:
        /*000c*/ 	.word	0x00000000
        /*0010*/ 	.short	0x0001
        /*0012*/ 	.short	0x0008
        /*0014*/ 	.byte	0x00, 0xf0, 0x21, 0x00


	//----- nvinfo : EIATTR_KPARAM_INFO
	.align		4
.L_9:
        /*0018*/ 	.byte	0x04, 0x17
        /*001a*/ 	.short	(.L_11 - .L_10)
.L_10:
        /*001c*/ 	.word	0x00000000
        /*0020*/ 	.short	0x0000
        /*0022*/ 	.short	0x0000
        /*0024*/ 	.byte	0x00, 0xf0, 0x21, 0x00


	//----- nvinfo : EIATTR_SPARSE_MMA_MASK
	.align		4
.L_11:
        /*0028*/ 	.byte	0x03, 0x50
        /*002a*/ 	.short	0x0000


	//----- nvinfo : EIATTR_MAXREG_COUNT
	.align		4
        /*002c*/ 	.byte	0x03, 0x1b
        /*002e*/ 	.short	0x00ff


	//----- nvinfo : EIATTR_MERCURY_ISA_VERSION
	.align		4
        /*0030*/ 	.byte	0x03, 0x5f
        /*0032*/ 	.short	0x0101


	//----- nvinfo : EIATTR_VRC_CTA_INIT_COUNT
	.align		4
        /*0034*/ 	.byte	0x02, 0x4a
	.zero		1
	.zero		1


	//----- nvinfo : EIATTR_EXIT_INSTR_OFFSETS
	.align		4
        /*0038*/ 	.byte	0x04, 0x1c
        /*003a*/ 	.short	(.L_13 - .L_12)


	//   ....[0]....
.L_12:
        /*003c*/ 	.word	0x00000090


	//----- nvinfo : EIATTR_CBANK_PARAM_SIZE
	.align		4
.L_13:
        /*0040*/ 	.byte	0x03, 0x19
        /*0042*/ 	.short	0x0010


	//----- nvinfo : EIATTR_PARAM_CBANK
	.align		4
        /*0044*/ 	.byte	0x04, 0x0a
        /*0046*/ 	.short	(.L_15 - .L_14)
	.align		4
.L_14:
        /*0048*/ 	.word	index@(.nv.constant0.mad_s32)
        /*004c*/ 	.short	0x0380
        /*004e*/ 	.short	0x0010


	//----- nvinfo : EIATTR_SW_WAR
	.align		4
.L_15:
        /*0050*/ 	.byte	0x04, 0x36
        /*0052*/ 	.short	(.L_17 - .L_16)
.L_16:
        /*0054*/ 	.word	0x00000008
.L_17:


//--------------------- .nv.callgraph             --------------------------
	.section	.nv.callgraph,"",@"SHT_CUDA_CALLGRAPH"
	.align	4
	.sectionentsize	8
	.align		4
        /*0000*/ 	.word	0x00000000
	.align		4
        /*0004*/ 	.word	0xffffffff
	.align		4
        /*0008*/ 	.word	0x00000000
	.align		4
        /*000c*/ 	.word	0xfffffffe
	.align		4
        /*0010*/ 	.word	0x00000000
	.align		4
        /*0014*/ 	.word	0xfffffffd
	.align		4
        /*0018*/ 	.word	0x00000000
	.align		4
        /*001c*/ 	.word	0xfffffffc


//--------------------- .text.mad_s32             --------------------------
	.section	.text.mad_s32,"ax",@progbits
	.align	128
        .global         mad_s32
        .type           mad_s32,@function
        .size           mad_s32,(.L_x_1 - mad_s32)
        .other          mad_s32,@"STO_CUDA_ENTRY STV_DEFAULT"
mad_s32:
.text.mad_s32:
[----:B------:R-:W-:Y:S08]  /*0000*/  LDC R1, c[0x0][0x37c] ;  /* 0x0000df00ff017b82 */ /* 0x000ff00000000800 */
[----:B------:R-:W0:Y:S01]  /*0010*/  LDC.64 R2, c[0x0][0x380] ;  /* 0x0000e000ff027b82 */ /* 0x000e220000000a00 */
[----:B------:R-:W0:Y:S02]  /*0020*/  LDCU.64 UR4, c[0x0][0x358] ;  /* 0x00006b00ff0477ac */ /* 0x000e240008000a00 */
[----:B0-----:R-:W2:Y:S04]  /*0030*/  LD.E R0, desc[UR4][R2.64] ;  /* 0x0000000402007980 */ /* 0x001ea8000c101900 */
[----:B------:R-:W2:Y:S04]  /*0040*/  LD.E R7, desc[UR4][R2.64+0x4] ;  /* 0x0000040402077980 */ /* 0x000ea8000c101900 */
[----:B------:R-:W2:Y:S01]  /*0050*/  LD.E R6, desc[UR4][R2.64+0x8] ;  /* 0x0000080402067980 */ /* 0x000ea2000c101900 */
[----:B------:R-:W0:Y:S01]  /*0060*/  LDC.64 R4, c[0x0][0x388] ;  /* 0x0000e200ff047b82 */ /* 0x000e220000000a00 */
[----:B--2---:R-:W-:-:S05]  /*0070*/  IMAD R7, R0, R7, R6 ;  /* 0x0000000700077224 */ /* 0x004fca00078e0206 */
[----:B0-----:R-:W-:Y:S01]  /*0080*/  ST.E desc[UR4][R4.64], R7 ;  /* 0x0000000704007985 */ /* 0x001fe2000c101904 */
[----:B------:R-:W-:Y:S05]  /*0090*/  EXIT ;  /* 0x000000000000794d */ /* 0x000fea0003800000 */
.L_x_0:
[----:B------:R-:W-:-:S00]  /*00a0*/  BRA `(.L_x_0) ;  /* 0xfffffffc00fc7947 */ /* 0x000fc0000383ffff */
[----:B------:R-:W-:-:S00]  /*00b0*/  NOP ;  /* 0x0000000000007918 */ /* 0x000fc00000000000 */
        /* <DEDUP_REMOVED lines=12> */
.L_x_1:


//--------------------- .nv.shared.reserved.0     --------------------------
	.section	.nv.shared.reserved.0,"aw",@nobits
	.weak		__nv_reservedSMEM_offset_0_alias
	.size		__nv_reservedSMEM_offset_0_alias, 0, 64
	.other		__nv_reservedSMEM_offset_0_alias,@"STO_CUDA_RESERVED_SHARED STV_DEFAULT"
__nv_reservedSMEM_offset_0_alias:
	.zero		0
	.zero		64


//--------------------- .nv.constant0.mad_s32     --------------------------
	.section	.nv.constant0.mad_s32,"a",@progbits
	.sectionflags	@""
	.align	4
.nv.constant0.mad_s32:
	.zero		912


//--------------------- SYMBOLS --------------------------

	.type		.nv.reservedSmem.offset0,@object
	.size		.nv.reservedSmem.offset0,0x4
